//
// Generated by NVIDIA NVVM Compiler
//
// Compiler Build ID: CL-36424714
// Cuda compilation tools, release 13.0, V13.0.88
// Based on NVVM 20.0.0
//

.version 9.0
.target sm_100
.address_size 64

	// .globl	_Z20warpDivergenceKernelPiS_

.visible .entry _Z20warpDivergenceKernelPiS_(
	.param .u64 .ptr .align 1 _Z20warpDivergenceKernelPiS__param_0,
	.param .u64 .ptr .align 1 _Z20warpDivergenceKernelPiS__param_1
)
{
	.reg .pred 	%p<3>;
	.reg .b32 	%r<7>;
	.reg .b64 	%rd<11>;

	ld.param.u64 	%rd3, [_Z20warpDivergenceKernelPiS__param_0];
	ld.param.u64 	%rd4, [_Z20warpDivergenceKernelPiS__param_1];
	cvta.to.global.u64 	%rd1, %rd4;
	cvta.to.global.u64 	%rd2, %rd3;
	mov.u32 	%r1, %tid.x;
	setp.gt.u32 	%p1, %r1, 31;
	@%p1 bra 	$L__BB0_4;
	and.b32  	%r2, %r1, 1;
	setp.eq.b32 	%p2, %r2, 1;
	@%p2 bra 	$L__BB0_3;
	mul.wide.u32 	%rd8, %r1, 4;
	add.s64 	%rd9, %rd2, %rd8;
	ld.global.u32 	%r5, [%rd9];
	shl.b32 	%r6, %r5, 1;
	add.s64 	%rd10, %rd1, %rd8;
	st.global.u32 	[%rd10], %r6;
	bra.uni 	$L__BB0_4;
$L__BB0_3:
	mul.wide.u32 	%rd5, %r1, 4;
	add.s64 	%rd6, %rd2, %rd5;
	ld.global.u32 	%r3, [%rd6];
	add.s32 	%r4, %r3, 2;
	add.s64 	%rd7, %rd1, %rd5;
	st.global.u32 	[%rd7], %r4;
$L__BB0_4:
	ret;

}


// ===== COMPILED SASS (sm_100) =====

	.target	sm_100

	.elftype	@"ET_EXEC"


//--------------------- .note.nv.tkinfo           --------------------------
	.section	.note.nv.tkinfo,"",@"SHT_NOTE"
	.sectionflags	@"SHF_NOTE_NV_TKINFO"
	.tkinfo
        /*0018*/ 	.word	0x00000002
        /*0030*/ 	.string	""
        /*0030*/ 	.string	"ptxas"
        /*0030*/ 	.string	"Cuda compilation tools, release 13.0, V13.0.88"
        /*0030*/ 	.string	"Build cuda_13.0.r13.0/compiler.36424714_0"
        /*0030*/ 	.string	"-arch sm_100 -m 64 "



//--------------------- .note.nv.cuinfo           --------------------------
	.section	.note.nv.cuinfo,"",@"SHT_NOTE"
	.sectionflags	@"SHF_NOTE_NV_CUINFO"
        /*0018*/ 	.short	0x0002
        /*001a*/ 	.short	0x0064
        /*001c*/ 	.short	0x0082
	.zero		2


//--------------------- .nv.info                  --------------------------
	.section	.nv.info,"",@"SHT_CUDA_INFO"
	.align	4


	//----- nvinfo : EIATTR_REGCOUNT
	.align		4
        /*0000*/ 	.byte	0x04, 0x2f
        /*0002*/ 	.short	(.L_1 - .L_0)
	.align		4
.L_0:
        /*0004*/ 	.word	index@(_Z20warpDivergenceKernelPiS_)
        /*0008*/ 	.word	0x0000000a


	//----- nvinfo : EIATTR_FRAME_SIZE
	.align		4
.L_1:
        /*000c*/ 	.byte	0x04, 0x11
        /*000e*/ 	.short	(.L_3 - .L_2)
	.align		4
.L_2:
        /*0010*/ 	.word	index@(_Z20warpDivergenceKernelPiS_)
        /*0014*/ 	.word	0x00000000


	//----- nvinfo : EIATTR_MIN_STACK_SIZE
	.align		4
.L_3:
        /*0018*/ 	.byte	0x04, 0x12
        /*001a*/ 	.short	(.L_5 - .L_4)
	.align		4
.L_4:
        /*001c*/ 	.word	index@(_Z20warpDivergenceKernelPiS_)
        /*0020*/ 	.word	0x00000000
.L_5:


//--------------------- .nv.compat                --------------------------
	.section	.nv.compat,"",@"SHT_CUDA_COMPAT_INFO"
	.align	4
        /*0000*/ 	.byte	0x02, 0x09, 0x00, 0x00, 0x02, 0x02, 0x01, 0x00, 0x02, 0x05, 0x05, 0x00, 0x03, 0x07, 0x01, 0x01
        /*0010*/ 	.byte	0x02, 0x03, 0x00, 0x00, 0x02, 0x06, 0x01, 0x00, 0x04, 0x0b, 0x08, 0x00, 0x09, 0x00, 0x00, 0x00
        /*0020*/ 	.byte	0x00, 0x00, 0x00, 0x00


//--------------------- .nv.info._Z20warpDivergenceKernelPiS_ --------------------------
	.section	.nv.info._Z20warpDivergenceKernelPiS_,"",@"SHT_CUDA_INFO"
	.sectionflags	@""
	.align	4


	//----- nvinfo : EIATTR_CUDA_API_VERSION
	.align		4
        /*0000*/ 	.byte	0x04, 0x37
        /*0002*/ 	.short	(.L_7 - .L_6)
.L_6:
        /*0004*/ 	.word	0x00000082


	//----- nvinfo : EIATTR_KPARAM_INFO
	.align		4
.L_7:
        /*0008*/ 	.byte	0x04, 0x17
        /*000a*/ 	.short	(.L_9 - .L_8)
.L_8:
        /*000c*/ 	.word	0x00000000
        /*0010*/ 	.short	0x0001
        /*0012*/ 	.short	0x0008
        /*0014*/ 	.byte	0x00, 0xf5, 0x21, 0x00


	//----- nvinfo : EIATTR_KPARAM_INFO
	.align		4
.L_9:
        /*0018*/ 	.byte	0x04, 0x17
        /*001a*/ 	.short	(.L_11 - .L_10)
.L_10:
        /*001c*/ 	.word	0x00000000
        /*0020*/ 	.short	0x0000
        /*0022*/ 	.short	0x0000
        /*0024*/ 	.byte	0x00, 0xf5, 0x21, 0x00


	//----- nvinfo : EIATTR_SPARSE_MMA_MASK
	.align		4
.L_11:
        /*0028*/ 	.byte	0x03, 0x50
        /*002a*/ 	.short	0x0000


	//----- nvinfo : EIATTR_MAXREG_COUNT
	.align		4
        /*002c*/ 	.byte	0x03, 0x1b
        /*002e*/ 	.short	0x00ff


	//----- nvinfo : EIATTR_MERCURY_ISA_VERSION
	.align		4
        /*0030*/ 	.byte	0x03, 0x5f
        /*0032*/ 	.short	0x0101


	//----- nvinfo : EIATTR_VRC_CTA_INIT_COUNT
	.align		4
        /*0034*/ 	.byte	0x02, 0x4a
	.zero		1
	.zero		1


	//----- nvinfo : EIATTR_EXIT_INSTR_OFFSETS
	.align		4
        /*0038*/ 	.byte	0x04, 0x1c
        /*003a*/ 	.short	(.L_13 - .L_12)


	//   ....[0]....
.L_12:
        /*003c*/ 	.word	0x00000030


	//   ....[1]....
        /*0040*/ 	.word	0x000000f0


	//   ....[2]....
        /*0044*/ 	.word	0x00000170


	//----- nvinfo : EIATTR_CRS_STACK_SIZE
	.align		4
.L_13:
        /*0048*/ 	.byte	0x04, 0x1e
        /*004a*/ 	.short	(.L_15 - .L_14)
.L_14:
        /*004c*/ 	.word	0x00000000


	//----- nvinfo : EIATTR_CBANK_PARAM_SIZE
	.align		4
.L_15:
        /*0050*/ 	.byte	0x03, 0x19
        /*0052*/ 	.short	0x0010


	//----- nvinfo : EIATTR_PARAM_CBANK
	.align		4
        /*0054*/ 	.byte	0x04, 0x0a
        /*0056*/ 	.short	(.L_17 - .L_16)
	.align		4
.L_16:
        /*0058*/ 	.word	index@(.nv.constant0._Z20warpDivergenceKernelPiS_)
        /*005c*/ 	.short	0x0380
        /*005e*/ 	.short	0x0010


	//----- nvinfo : EIATTR_SW_WAR
	.align		4
.L_17:
        /*0060*/ 	.byte	0x04, 0x36
        /*0062*/ 	.short	(.L_19 - .L_18)
.L_18:
        /*0064*/ 	.word	0x00000008
.L_19:


//--------------------- .nv.callgraph             --------------------------
	.section	.nv.callgraph,"",@"SHT_CUDA_CALLGRAPH"
	.align	4
	.sectionentsize	8
	.align		4
        /*0000*/ 	.word	0x00000000
	.align		4
        /*0004*/ 	.word	0xffffffff
	.align		4
        /*0008*/ 	.word	0x00000000
	.align		4
        /*000c*/ 	.word	0xfffffffe
	.align		4
        /*0010*/ 	.word	0x00000000
	.align		4
        /*0014*/ 	.word	0xfffffffd
	.align		4
        /*0018*/ 	.word	0x00000000
	.align		4
        /*001c*/ 	.word	0xfffffffc


//--------------------- .text._Z20warpDivergenceKernelPiS_ --------------------------
	.section	.text._Z20warpDivergenceKernelPiS_,"ax",@progbits
	.align	128
        .global         _Z20warpDivergenceKernelPiS_
        .type           _Z20warpDivergenceKernelPiS_,@function
        .size           _Z20warpDivergenceKernelPiS_,(.L_x_2 - _Z20warpDivergenceKernelPiS_)
        .other          _Z20warpDivergenceKernelPiS_,@"STO_CUDA_ENTRY STV_DEFAULT"
_Z20warpDivergenceKernelPiS_:
.text._Z20warpDivergenceKernelPiS_:
[----:B------:R-:W-:Y:S01]  /*0000*/  LDC R1, c[0x0][0x37c] ;  /* 0x0000df00ff017b82 */ /* 0x000fe20000000800 */
[----:B------:R-:W0:Y:S02]  /*0010*/  S2R R7, SR_TID.X ;  /* 0x0000000000077919 */ /* 0x000e240000002100 */
[----:B0-----:R-:W-:-:S13]  /*0020*/  ISETP.GT.U32.AND P0, PT, R7, 0x1f, PT ;  /* 0x0000001f0700780c */ /* 0x001fda0003f04070 */
[----:B------:R-:W-:Y:S05]  /*0030*/  @P0 EXIT ;  /* 0x000000000000094d */ /* 0x000fea0003800000 */
[----:B------:R-:W-:Y:S01]  /*0040*/  LOP3.LUT R0, R7, 0x1, RZ, 0xc0, !PT ;  /* 0x0000000107007812 */ /* 0x000fe200078ec0ff */
[----:B------:R-:W0:Y:S03]  /*0050*/  LDCU.64 UR4, c[0x0][0x358] ;  /* 0x00006b00ff0477ac */ /* 0x000e260008000a00 */
[----:B------:R-:W-:-:S13]  /*0060*/  ISETP.NE.U32.AND P0, PT, R0, 0x1, PT ;  /* 0x000000010000780c */ /* 0x000fda0003f05070 */
[----:B------:R-:W-:Y:S05]  /*0070*/  @!P0 BRA `(.L_x_0) ;  /* 0x0000000000208947 */ /* 0x000fea0003800000 */
[----:B------:R-:W1:Y:S08]  /*0080*/  LDC.64 R2, c[0x0][0x380] ;  /* 0x0000e000ff027b82 */ /* 0x000e700000000a00 */
[----:B------:R-:W2:Y:S01]  /*0090*/  LDC.64 R4, c[0x0][0x388] ;  /* 0x0000e200ff047b82 */ /* 0x000ea20000000a00 */
[----:B-1----:R-:W-:-:S06]  /*00a0*/  IMAD.WIDE.U32 R2, R7, 0x4, R2 ;  /* 0x0000000407027825 */ /* 0x002fcc00078e0002 */
[----:B0-----:R-:W3:Y:S01]  /*00b0*/  LDG.E R2, desc[UR4][R2.64] ;  /* 0x0000000402027981 */ /* 0x001ee2000c1e1900 */
[----:B--2---:R-:W-:Y:S01]  /*00c0*/  IMAD.WIDE.U32 R4, R7, 0x4, R4 ;  /* 0x0000000407047825 */ /* 0x004fe200078e0004 */
[----:B---3--:R-:W-:-:S05]  /*00d0*/  SHF.L.U32 R7, R2, 0x1, RZ ;  /* 0x0000000102077819 */ /* 0x008fca00000006ff */
[----:B------:R-:W-:Y:S01]  /*00e0*/  STG.E desc[UR4][R4.64], R7 ;  /* 0x0000000704007986 */ /* 0x000fe2000c101904 */
[----:B------:R-:W-:Y:S05]  /*00f0*/  EXIT ;  /* 0x000000000000794d */ /* 0x000fea0003800000 */
.L_x_0:
[----:B------:R-:W1:Y:S08]  /*0100*/  LDC.64 R2, c[0x0][0x380] ;  /* 0x0000e000ff027b82 */ /* 0x000e700000000a00 */
[----:B------:R-:W2:Y:S01]  /*0110*/  LDC.64 R4, c[0x0][0x388] ;  /* 0x0000e200ff047b82 */ /* 0x000ea20000000a00 */
[----:B-1----:R-:W-:-:S06]  /*0120*/  IMAD.WIDE.U32 R2, R7, 0x4, R2 ;  /* 0x0000000407027825 */ /* 0x002fcc00078e0002 */
[----:B0-----:R-:W3:Y:S01]  /*0130*/  LDG.E R2, desc[UR4][R2.64] ;  /* 0x0000000402027981 */ /* 0x001ee2000c1e1900 */
[----:B--2---:R-:W-:Y:S01]  /*0140*/  IMAD.WIDE.U32 R4, R7, 0x4, R4 ;  /* 0x0000000407047825 */ /* 0x004fe200078e0004 */
[----:B---3--:R-:W-:-:S05]  /*0150*/  IADD3 R7, PT, PT, R2, 0x2, RZ ;  /* 0x0000000202077810 */ /* 0x008fca0007ffe0ff */
[----:B------:R-:W-:Y:S01]  /*0160*/  STG.E desc[UR4][R4.64], R7 ;  /* 0x0000000704007986 */ /* 0x000fe2000c101904 */
[----:B------:R-:W-:Y:S05]  /*0170*/  EXIT ;  /* 0x000000000000794d */ /* 0x000fea0003800000 */
.L_x_1:
[----:B------:R-:W-:-:S00]  /*0180*/  BRA `(.L_x_1) ;  /* 0xfffffffc00fc7947 */ /* 0x000fc0000383ffff */
[----:B------:R-:W-:-:S00]  /*0190*/  NOP ;  /* 0x0000000000007918 */ /* 0x000fc00000000000 */
        /* <DEDUP_REMOVED lines=14> */
.L_x_2:


//--------------------- .nv.shared.reserved.0     --------------------------
	.section	.nv.shared.reserved.0,"aw",@nobits
	.weak		__nv_reservedSMEM_offset_0_alias
	.size		__nv_reservedSMEM_offset_0_alias, 0, 64
	.other		__nv_reservedSMEM_offset_0_alias,@"STO_CUDA_RESERVED_SHARED STV_DEFAULT"
__nv_reservedSMEM_offset_0_alias:
	.zero		0
	.zero		64


//--------------------- .nv.constant0._Z20warpDivergenceKernelPiS_ --------------------------
	.section	.nv.constant0._Z20warpDivergenceKernelPiS_,"a",@progbits
	.sectionflags	@""
	.align	4
.nv.constant0._Z20warpDivergenceKernelPiS_:
	.zero		912


//--------------------- SYMBOLS --------------------------

	.type		.nv.reservedSmem.offset0,@object
	.size		.nv.reservedSmem.offset0,0x4
